	.headerflags	@"EF_CUDA_TEXMODE_UNIFIED EF_CUDA_64BIT_ADDRESS EF_CUDA_ACCELERATORS EF_CUDA_SM90 EF_CUDA_VIRTUAL_SM(EF_CUDA_SM90)"
	.elftype	@"ET_EXEC"


//--------------------- .nv.info                  --------------------------
	.section	.nv.info,"",@"SHT_CUDA_INFO"
	.align	4


	//----- nvinfo : EIATTR_REGCOUNT
	.align		4
        /*0000*/ 	.byte	0x04, 0x2f
        /*0002*/ 	.short	(.L_1 - .L_0)
	.align		4
.L_0:
        /*0004*/ 	.word	index@(triton_poi_fused_clamp_sub_51)
        /*0008*/ 	.word	0x0000000c


	//----- nvinfo : EIATTR_MIN_STACK_SIZE
	.align		4
.L_1:
        /*000c*/ 	.byte	0x04, 0x12
        /*000e*/ 	.short	(.L_3 - .L_2)
	.align		4
.L_2:
        /*0010*/ 	.word	index@(triton_poi_fused_clamp_sub_51)
        /*0014*/ 	.word	0x00000000


	//----- nvinfo : EIATTR_FRAME_SIZE
	.align		4
.L_3:
        /*0018*/ 	.byte	0x04, 0x11
        /*001a*/ 	.short	(.L_5 - .L_4)
	.align		4
.L_4:
        /*001c*/ 	.word	index@(triton_poi_fused_clamp_sub_51)
        /*0020*/ 	.word	0x00000000


	//----- nvinfo : EIATTR_MIN_STACK_SIZE
	.align		4
.L_5:
        /*0024*/ 	.byte	0x04, 0x12
        /*0026*/ 	.short	(.L_7 - .L_6)
	.align		4
.L_6:
        /*0028*/ 	.word	index@(triton_poi_fused_clamp_sub_51)
        /*002c*/ 	.word	0x00000000
.L_7:


//--------------------- .nv.info.triton_poi_fused_clamp_sub_51 --------------------------
	.section	.nv.info.triton_poi_fused_clamp_sub_51,"",@"SHT_CUDA_INFO"
	.sectionflags	@""
	.align	4


	//----- nvinfo : EIATTR_CUDA_API_VERSION
	.align		4
        /*0000*/ 	.byte	0x04, 0x37
        /*0002*/ 	.short	(.L_9 - .L_8)
.L_8:
        /*0004*/ 	.word	0x0000007c


	//----- nvinfo : EIATTR_KPARAM_INFO
	.align		4
.L_9:
        /*0008*/ 	.byte	0x04, 0x17
        /*000a*/ 	.short	(.L_11 - .L_10)
.L_10:
        /*000c*/ 	.word	0x00000000
        /*0010*/ 	.short	0x0001
        /*0012*/ 	.short	0x0008
        /*0014*/ 	.byte	0x00, 0xf0, 0x11, 0x00


	//----- nvinfo : EIATTR_KPARAM_INFO
	.align		4
.L_11:
        /*0018*/ 	.byte	0x04, 0x17
        /*001a*/ 	.short	(.L_13 - .L_12)
.L_12:
        /*001c*/ 	.word	0x00000000
        /*0020*/ 	.short	0x0000
        /*0022*/ 	.short	0x0000
        /*0024*/ 	.byte	0x00, 0xf4, 0x21, 0x00


	//----- nvinfo : EIATTR_SPARSE_MMA_MASK
	.align		4
.L_13:
        /*0028*/ 	.byte	0x03, 0x50
        /*002a*/ 	.short	0x0000


	//----- nvinfo : EIATTR_MAXREG_COUNT
	.align		4
        /*002c*/ 	.byte	0x03, 0x1b
        /*002e*/ 	.short	0x00ff


	//----- nvinfo : EIATTR_EXIT_INSTR_OFFSETS
	.align		4
        /*0030*/ 	.byte	0x04, 0x1c
        /*0032*/ 	.short	(.L_15 - .L_14)


	//   ....[0]....
.L_14:
        /*0034*/ 	.word	0x00000190


	//   ....[1]....
        /*0038*/ 	.word	0x000001c0


	//----- nvinfo : EIATTR_REQNTID
	.align		4
.L_15:
        /*003c*/ 	.byte	0x04, 0x10
        /*003e*/ 	.short	(.L_17 - .L_16)
.L_16:
        /*0040*/ 	.word	0x00000080
        /*0044*/ 	.word	0x00000001
        /*0048*/ 	.word	0x00000001


	//----- nvinfo : EIATTR_CBANK_PARAM_SIZE
	.align		4
.L_17:
        /*004c*/ 	.byte	0x03, 0x19
        /*004e*/ 	.short	0x000c


	//----- nvinfo : EIATTR_PARAM_CBANK
	.align		4
        /*0050*/ 	.byte	0x04, 0x0a
        /*0052*/ 	.short	(.L_19 - .L_18)
	.align		4
.L_18:
        /*0054*/ 	.word	index@(.nv.constant0.triton_poi_fused_clamp_sub_51)
        /*0058*/ 	.short	0x0210
        /*005a*/ 	.short	0x000c


	//----- nvinfo : EIATTR_SW_WAR
	.align		4
.L_19:
        /*005c*/ 	.byte	0x04, 0x36
        /*005e*/ 	.short	(.L_21 - .L_20)
.L_20:
        /*0060*/ 	.word	0x00000008
.L_21:


//--------------------- .nv.callgraph             --------------------------
	.section	.nv.callgraph,"",@"SHT_CUDA_CALLGRAPH"
	.align	4
	.sectionentsize	8
	.align		4
        /*0000*/ 	.word	0x00000000
	.align		4
        /*0004*/ 	.word	0xffffffff
	.align		4
        /*0008*/ 	.word	0x00000000
	.align		4
        /*000c*/ 	.word	0xfffffffe
	.align		4
        /*0010*/ 	.word	0x00000000
	.align		4
        /*0014*/ 	.word	0xfffffffd
	.align		4
        /*0018*/ 	.word	0x00000000
	.align		4
        /*001c*/ 	.word	0xfffffffc


//--------------------- .text.triton_poi_fused_clamp_sub_51 --------------------------
	.section	.text.triton_poi_fused_clamp_sub_51,"ax",@progbits
	.align	128
        .global         triton_poi_fused_clamp_sub_51
        .type           triton_poi_fused_clamp_sub_51,@function
        .size           triton_poi_fused_clamp_sub_51,(.L_x_1 - triton_poi_fused_clamp_sub_51)
        .other          triton_poi_fused_clamp_sub_51,@"STO_CUDA_ENTRY STV_DEFAULT"
triton_poi_fused_clamp_sub_51:
.text.triton_poi_fused_clamp_sub_51:
[----:B------:R-:W0:Y:S02]  /*0000*/  LDC R1, c[0x0][0x28] ;  /* 0x00000a00ff017b82 */ /* 0x000e240000000800 */
[----:B------:R-:W1:Y:S01]  /*0010*/  S2R R0, SR_TID.X ;  /* 0x0000000000007919 */ /* 0x000e620000002100 */
[----:B------:R-:W-:Y:S01]  /*0020*/  HFMA2.MMA R3, -RZ, RZ, 1.5146484375, -0.517578125 ;  /* 0x3e0fb824ff037435 */ /* 0x000fe200000001ff */
[----:B------:R-:W2:Y:S01]  /*0030*/  S2R R5, SR_CTAID.X ;  /* 0x0000000000057919 */ /* 0x000ea20000002500 */
[----:B-1----:R-:W-:-:S05]  /*0040*/  IMAD.SHL.U32 R0, R0, 0x2, RZ ;  /* 0x0000000200007824 */ /* 0x002fca00078e00ff */
[----:B------:R-:W-:-:S05]  /*0050*/  LOP3.LUT R0, R0, 0xfe, RZ, 0xc0, !PT ;  /* 0x000000fe00007812 */ /* 0x000fca00078ec0ff */
[----:B--2---:R-:W-:-:S05]  /*0060*/  IMAD R5, R5, 0x100, R0 ;  /* 0x0000010005057824 */ /* 0x004fca00078e0200 */
[----:B------:R-:W-:Y:S02]  /*0070*/  IADD3 R0, R5, 0x1, RZ ;  /* 0x0000000105007810 */ /* 0x000fe40007ffe0ff */
[----:B------:R-:W-:Y:S02]  /*0080*/  I2FP.F32.S32 R2, R5 ;  /* 0x0000000500027245 */ /* 0x000fe40000201400 */
[----:B------:R-:W-:Y:S02]  /*0090*/  I2FP.F32.S32 R0, R0 ;  /* 0x0000000000007245 */ /* 0x000fe40000201400 */
[----:B------:R-:W-:Y:S01]  /*00a0*/  ISETP.GE.AND P0, PT, R5, 0xe4, PT ;  /* 0x000000e40500780c */ /* 0x000fe20003f06270 */
[----:B------:R-:W-:Y:S02]  /*00b0*/  FADD R2, R2, 0.5 ;  /* 0x3f00000002027421 */ /* 0x000fe40000000000 */
[----:B------:R-:W-:Y:S02]  /*00c0*/  FADD R0, R0, 0.5 ;  /* 0x3f00000000007421 */ /* 0x000fe40000000000 */
[----:B------:R-:W-:-:S02]  /*00d0*/  FFMA R2, R2, R3, -0.5 ;  /* 0xbf00000002027423 */ /* 0x000fc40000000003 */
[----:B------:R-:W-:-:S03]  /*00e0*/  FFMA R0, R0, R3, -0.5 ;  /* 0xbf00000000007423 */ /* 0x000fc60000000003 */
[----:B------:R-:W-:Y:S02]  /*00f0*/  FMNMX R4, RZ, R2, !PT ;  /* 0x00000002ff047209 */ /* 0x000fe40007800000 */
[----:B------:R-:W1:Y:S01]  /*0100*/  LDC.64 R2, c[0x0][0x210] ;  /* 0x00008400ff027b82 */ /* 0x000e620000000a00 */
[----:B------:R-:W-:Y:S01]  /*0110*/  FMNMX R0, RZ, R0, !PT ;  /* 0x00000000ff007209 */ /* 0x000fe20007800000 */
[----:B------:R-:W2:Y:S08]  /*0120*/  F2I.TRUNC.NTZ R6, R4 ;  /* 0x0000000400067305 */ /* 0x000eb0000020f100 */
[----:B------:R-:W3:Y:S01]  /*0130*/  F2I.TRUNC.NTZ R7, R0 ;  /* 0x0000000000077305 */ /* 0x000ee2000020f100 */
[----:B--2---:R-:W-:-:S05]  /*0140*/  I2FP.F32.S32 R9, R6 ;  /* 0x0000000600097245 */ /* 0x004fca0000201400 */
[----:B------:R-:W-:Y:S01]  /*0150*/  FADD.SAT R6, R4, -R9 ;  /* 0x8000000904067221 */ /* 0x000fe20000002000 */
[----:B-1----:R-:W-:Y:S01]  /*0160*/  IMAD.WIDE R2, R5, 0x4, R2 ;  /* 0x0000000405027825 */ /* 0x002fe200078e0202 */
[----:B---3--:R-:W-:-:S05]  /*0170*/  I2FP.F32.S32 R7, R7 ;  /* 0x0000000700077245 */ /* 0x008fca0000201400 */
[----:B------:R-:W-:Y:S01]  /*0180*/  FADD.SAT R7, R0, -R7 ;  /* 0x8000000700077221 */ /* 0x000fe20000002000 */
[----:B------:R-:W-:Y:S06]  /*0190*/  @P0 EXIT ;  /* 0x000000000000094d */ /* 0x000fec0003800000 */
[----:B------:R-:W-:Y:S02]  /*01a0*/  ULDC.64 UR4, c[0x0][0x208] ;  /* 0x0000820000047ab9 */ /* 0x000fe40000000a00 */
[----:B------:R-:W-:Y:S01]  /*01b0*/  STG.E.64 desc[UR4][R2.64], R6 ;  /* 0x0000000602007986 */ /* 0x000fe2000c101b04 */
[----:B------:R-:W-:Y:S05]  /*01c0*/  EXIT ;  /* 0x000000000000794d */ /* 0x000fea0003800000 */
.L_x_0:
[----:B------:R-:W-:-:S00]  /*01d0*/  BRA `(.L_x_0) ;  /* 0xfffffffc00fc7947 */ /* 0x000fc0000383ffff */
[----:B------:R-:W-:-:S00]  /*01e0*/  NOP ;  /* 0x0000000000007918 */ /* 0x000fc00000000000 */
        /* <DEDUP_REMOVED lines=9> */
.L_x_1:


//--------------------- .nv.constant0.triton_poi_fused_clamp_sub_51 --------------------------
	.section	.nv.constant0.triton_poi_fused_clamp_sub_51,"a",@progbits
	.sectionflags	@""
	.align	4
.nv.constant0.triton_poi_fused_clamp_sub_51:
	.zero		540
